//
// Generated by NVIDIA NVVM Compiler
//
// Compiler Build ID: CL-36424714
// Cuda compilation tools, release 13.0, V13.0.88
// Based on NVVM 20.0.0
//

.version 9.0
.target sm_100
.address_size 64

	// .globl	_Z21filterFrequencyDomainP6float2if

.visible .entry _Z21filterFrequencyDomainP6float2if(
	.param .u64 .ptr .align 1 _Z21filterFrequencyDomainP6float2if_param_0,
	.param .u32 _Z21filterFrequencyDomainP6float2if_param_1,
	.param .f32 _Z21filterFrequencyDomainP6float2if_param_2
)
{
	.reg .pred 	%p<3>;
	.reg .b32 	%r<8>;
	.reg .b32 	%f<4>;
	.reg .b64 	%rd<5>;

	ld.param.u64 	%rd1, [_Z21filterFrequencyDomainP6float2if_param_0];
	ld.param.u32 	%r2, [_Z21filterFrequencyDomainP6float2if_param_1];
	ld.param.f32 	%f1, [_Z21filterFrequencyDomainP6float2if_param_2];
	mov.u32 	%r3, %tid.x;
	mov.u32 	%r4, %ctaid.x;
	mov.u32 	%r5, %ntid.x;
	mad.lo.s32 	%r1, %r4, %r5, %r3;
	setp.ge.s32 	%p1, %r1, %r2;
	@%p1 bra 	$L__BB0_3;
	mul.lo.s32 	%r6, %r1, 44100;
	div.s32 	%r7, %r6, %r2;
	cvt.rn.f32.s32 	%f2, %r7;
	setp.geu.f32 	%p2, %f1, %f2;
	@%p2 bra 	$L__BB0_3;
	cvta.to.global.u64 	%rd2, %rd1;
	mul.wide.s32 	%rd3, %r1, 8;
	add.s64 	%rd4, %rd2, %rd3;
	mov.f32 	%f3, 0f00000000;
	st.global.v2.f32 	[%rd4], {%f3, %f3};
$L__BB0_3:
	ret;

}


// ===== COMPILED SASS (sm_100) =====

	.target	sm_100

	.elftype	@"ET_EXEC"


//--------------------- .note.nv.tkinfo           --------------------------
	.section	.note.nv.tkinfo,"",@"SHT_NOTE"
	.sectionflags	@"SHF_NOTE_NV_TKINFO"
	.tkinfo
        /*0018*/ 	.word	0x00000002
        /*0030*/ 	.string	""
        /*0030*/ 	.string	"ptxas"
        /*0030*/ 	.string	"Cuda compilation tools, release 13.0, V13.0.88"
        /*0030*/ 	.string	"Build cuda_13.0.r13.0/compiler.36424714_0"
        /*0030*/ 	.string	"-arch sm_100 -m 64 "



//--------------------- .note.nv.cuinfo           --------------------------
	.section	.note.nv.cuinfo,"",@"SHT_NOTE"
	.sectionflags	@"SHF_NOTE_NV_CUINFO"
        /*0018*/ 	.short	0x0002
        /*001a*/ 	.short	0x0064
        /*001c*/ 	.short	0x0082
	.zero		2


//--------------------- .nv.info                  --------------------------
	.section	.nv.info,"",@"SHT_CUDA_INFO"
	.align	4


	//----- nvinfo : EIATTR_REGCOUNT
	.align		4
        /*0000*/ 	.byte	0x04, 0x2f
        /*0002*/ 	.short	(.L_1 - .L_0)
	.align		4
.L_0:
        /*0004*/ 	.word	index@(_Z21filterFrequencyDomainP6float2if)
        /*0008*/ 	.word	0x0000000c


	//----- nvinfo : EIATTR_FRAME_SIZE
	.align		4
.L_1:
        /*000c*/ 	.byte	0x04, 0x11
        /*000e*/ 	.short	(.L_3 - .L_2)
	.align		4
.L_2:
        /*0010*/ 	.word	index@(_Z21filterFrequencyDomainP6float2if)
        /*0014*/ 	.word	0x00000000


	//----- nvinfo : EIATTR_MIN_STACK_SIZE
	.align		4
.L_3:
        /*0018*/ 	.byte	0x04, 0x12
        /*001a*/ 	.short	(.L_5 - .L_4)
	.align		4
.L_4:
        /*001c*/ 	.word	index@(_Z21filterFrequencyDomainP6float2if)
        /*0020*/ 	.word	0x00000000
.L_5:


//--------------------- .nv.compat                --------------------------
	.section	.nv.compat,"",@"SHT_CUDA_COMPAT_INFO"
	.align	4
        /*0000*/ 	.byte	0x02, 0x09, 0x00, 0x00, 0x02, 0x02, 0x01, 0x00, 0x02, 0x05, 0x05, 0x00, 0x03, 0x07, 0x01, 0x01
        /*0010*/ 	.byte	0x02, 0x03, 0x00, 0x00, 0x02, 0x06, 0x01, 0x00, 0x04, 0x0b, 0x08, 0x00, 0x09, 0x00, 0x00, 0x00
        /*0020*/ 	.byte	0x00, 0x00, 0x00, 0x00


//--------------------- .nv.info._Z21filterFrequencyDomainP6float2if --------------------------
	.section	.nv.info._Z21filterFrequencyDomainP6float2if,"",@"SHT_CUDA_INFO"
	.sectionflags	@""
	.align	4


	//----- nvinfo : EIATTR_CUDA_API_VERSION
	.align		4
        /*0000*/ 	.byte	0x04, 0x37
        /*0002*/ 	.short	(.L_7 - .L_6)
.L_6:
        /*0004*/ 	.word	0x00000082


	//----- nvinfo : EIATTR_KPARAM_INFO
	.align		4
.L_7:
        /*0008*/ 	.byte	0x04, 0x17
        /*000a*/ 	.short	(.L_9 - .L_8)
.L_8:
        /*000c*/ 	.word	0x00000000
        /*0010*/ 	.short	0x0002
        /*0012*/ 	.short	0x000c
        /*0014*/ 	.byte	0x00, 0xf0, 0x11, 0x00


	//----- nvinfo : EIATTR_KPARAM_INFO
	.align		4
.L_9:
        /*0018*/ 	.byte	0x04, 0x17
        /*001a*/ 	.short	(.L_11 - .L_10)
.L_10:
        /*001c*/ 	.word	0x00000000
        /*0020*/ 	.short	0x0001
        /*0022*/ 	.short	0x0008
        /*0024*/ 	.byte	0x00, 0xf0, 0x11, 0x00


	//----- nvinfo : EIATTR_KPARAM_INFO
	.align		4
.L_11:
        /*0028*/ 	.byte	0x04, 0x17
        /*002a*/ 	.short	(.L_13 - .L_12)
.L_12:
        /*002c*/ 	.word	0x00000000
        /*0030*/ 	.short	0x0000
        /*0032*/ 	.short	0x0000
        /*0034*/ 	.byte	0x00, 0xf5, 0x21, 0x00


	//----- nvinfo : EIATTR_SPARSE_MMA_MASK
	.align		4
.L_13:
        /*0038*/ 	.byte	0x03, 0x50
        /*003a*/ 	.short	0x0000


	//----- nvinfo : EIATTR_MAXREG_COUNT
	.align		4
        /*003c*/ 	.byte	0x03, 0x1b
        /*003e*/ 	.short	0x00ff


	//----- nvinfo : EIATTR_MERCURY_ISA_VERSION
	.align		4
        /*0040*/ 	.byte	0x03, 0x5f
        /*0042*/ 	.short	0x0101


	//----- nvinfo : EIATTR_VRC_CTA_INIT_COUNT
	.align		4
        /*0044*/ 	.byte	0x02, 0x4a
	.zero		1
	.zero		1


	//----- nvinfo : EIATTR_EXIT_INSTR_OFFSETS
	.align		4
        /*0048*/ 	.byte	0x04, 0x1c
        /*004a*/ 	.short	(.L_15 - .L_14)


	//   ....[0]....
.L_14:
        /*004c*/ 	.word	0x00000070


	//   ....[1]....
        /*0050*/ 	.word	0x00000230


	//   ....[2]....
        /*0054*/ 	.word	0x00000280


	//----- nvinfo : EIATTR_CBANK_PARAM_SIZE
	.align		4
.L_15:
        /*0058*/ 	.byte	0x03, 0x19
        /*005a*/ 	.short	0x0010


	//----- nvinfo : EIATTR_PARAM_CBANK
	.align		4
        /*005c*/ 	.byte	0x04, 0x0a
        /*005e*/ 	.short	(.L_17 - .L_16)
	.align		4
.L_16:
        /*0060*/ 	.word	index@(.nv.constant0._Z21filterFrequencyDomainP6float2if)
        /*0064*/ 	.short	0x0380
        /*0066*/ 	.short	0x0010


	//----- nvinfo : EIATTR_SW_WAR
	.align		4
.L_17:
        /*0068*/ 	.byte	0x04, 0x36
        /*006a*/ 	.short	(.L_19 - .L_18)
.L_18:
        /*006c*/ 	.word	0x00000008
.L_19:


//--------------------- .nv.callgraph             --------------------------
	.section	.nv.callgraph,"",@"SHT_CUDA_CALLGRAPH"
	.align	4
	.sectionentsize	8
	.align		4
        /*0000*/ 	.word	0x00000000
	.align		4
        /*0004*/ 	.word	0xffffffff
	.align		4
        /*0008*/ 	.word	0x00000000
	.align		4
        /*000c*/ 	.word	0xfffffffe
	.align		4
        /*0010*/ 	.word	0x00000000
	.align		4
        /*0014*/ 	.word	0xfffffffd
	.align		4
        /*0018*/ 	.word	0x00000000
	.align		4
        /*001c*/ 	.word	0xfffffffc


//--------------------- .text._Z21filterFrequencyDomainP6float2if --------------------------
	.section	.text._Z21filterFrequencyDomainP6float2if,"ax",@progbits
	.align	128
        .global         _Z21filterFrequencyDomainP6float2if
        .type           _Z21filterFrequencyDomainP6float2if,@function
        .size           _Z21filterFrequencyDomainP6float2if,(.L_x_1 - _Z21filterFrequencyDomainP6float2if)
        .other          _Z21filterFrequencyDomainP6float2if,@"STO_CUDA_ENTRY STV_DEFAULT"
_Z21filterFrequencyDomainP6float2if:
.text._Z21filterFrequencyDomainP6float2if:
[----:B------:R-:W-:Y:S01]  /*0000*/  LDC R1, c[0x0][0x37c] ;  /* 0x0000df00ff017b82 */ /* 0x000fe20000000800 */
[----:B------:R-:W0:Y:S07]  /*0010*/  S2R R5, SR_TID.X ;  /* 0x0000000000057919 */ /* 0x000e2e0000002100 */
[----:B------:R-:W0:Y:S08]  /*0020*/  S2UR UR4, SR_CTAID.X ;  /* 0x00000000000479c3 */ /* 0x000e300000002500 */
[----:B------:R-:W0:Y:S08]  /*0030*/  LDC R0, c[0x0][0x360] ;  /* 0x0000d800ff007b82 */ /* 0x000e300000000800 */
[----:B------:R-:W1:Y:S01]  /*0040*/  LDC R6, c[0x0][0x388] ;  /* 0x0000e200ff067b82 */ /* 0x000e620000000800 */
[----:B0-----:R-:W-:-:S05]  /*0050*/  IMAD R5, R0, UR4, R5 ;  /* 0x0000000400057c24 */ /* 0x001fca000f8e0205 */
[----:B-1----:R-:W-:-:S13]  /*0060*/  ISETP.GE.AND P0, PT, R5, R6, PT ;  /* 0x000000060500720c */ /* 0x002fda0003f06270 */
[----:B------:R-:W-:Y:S05]  /*0070*/  @P0 EXIT ;  /* 0x000000000000094d */ /* 0x000fea0003800000 */
[----:B------:R-:W-:Y:S01]  /*0080*/  IABS R7, R6 ;  /* 0x0000000600077213 */ /* 0x000fe20000000000 */
[----:B------:R-:W-:Y:S01]  /*0090*/  IMAD R0, R5, 0xac44, RZ ;  /* 0x0000ac4405007824 */ /* 0x000fe200078e02ff */
[----:B------:R-:W0:Y:S02]  /*00a0*/  LDCU UR4, c[0x0][0x38c] ;  /* 0x00007180ff0477ac */ /* 0x000e240008000800 */
[----:B------:R-:W1:Y:S08]  /*00b0*/  I2F.RP R4, R7 ;  /* 0x0000000700047306 */ /* 0x000e700000209400 */
[----:B-1----:R-:W1:Y:S02]  /*00c0*/  MUFU.RCP R4, R4 ;  /* 0x0000000400047308 */ /* 0x002e640000001000 */
[----:B-1----:R-:W-:-:S06]  /*00d0*/  VIADD R2, R4, 0xffffffe ;  /* 0x0ffffffe04027836 */ /* 0x002fcc0000000000 */
[----:B------:R1:W2:Y:S02]  /*00e0*/  F2I.FTZ.U32.TRUNC.NTZ R3, R2 ;  /* 0x0000000200037305 */ /* 0x0002a4000021f000 */
[----:B-1----:R-:W-:Y:S02]  /*00f0*/  HFMA2 R2, -RZ, RZ, 0, 0 ;  /* 0x00000000ff027431 */ /* 0x002fe400000001ff */
[----:B--2---:R-:W-:-:S04]  /*0100*/  IMAD.MOV R8, RZ, RZ, -R3 ;  /* 0x000000ffff087224 */ /* 0x004fc800078e0a03 */
[----:B------:R-:W-:Y:S01]  /*0110*/  IMAD R9, R8, R7, RZ ;  /* 0x0000000708097224 */ /* 0x000fe200078e02ff */
[----:B------:R-:W-:Y:S02]  /*0120*/  IABS R8, R0 ;  /* 0x0000000000087213 */ /* 0x000fe40000000000 */
[----:B------:R-:W-:Y:S01]  /*0130*/  LOP3.LUT R0, R0, R6, RZ, 0x3c, !PT ;  /* 0x0000000600007212 */ /* 0x000fe200078e3cff */
[----:B------:R-:W-:-:S03]  /*0140*/  IMAD.HI.U32 R3, R3, R9, R2 ;  /* 0x0000000903037227 */ /* 0x000fc600078e0002 */
[----:B------:R-:W-:-:S03]  /*0150*/  ISETP.GE.AND P1, PT, R0, RZ, PT ;  /* 0x000000ff0000720c */ /* 0x000fc60003f26270 */
[----:B------:R-:W-:-:S04]  /*0160*/  IMAD.HI.U32 R3, R3, R8, RZ ;  /* 0x0000000803037227 */ /* 0x000fc800078e00ff */
[----:B------:R-:W-:-:S04]  /*0170*/  IMAD.MOV R4, RZ, RZ, -R3 ;  /* 0x000000ffff047224 */ /* 0x000fc800078e0a03 */
[----:B------:R-:W-:-:S05]  /*0180*/  IMAD R2, R7, R4, R8 ;  /* 0x0000000407027224 */ /* 0x000fca00078e0208 */
[----:B------:R-:W-:-:S13]  /*0190*/  ISETP.GT.U32.AND P2, PT, R7, R2, PT ;  /* 0x000000020700720c */ /* 0x000fda0003f44070 */
[----:B------:R-:W-:Y:S01]  /*01a0*/  @!P2 IMAD.IADD R2, R2, 0x1, -R7 ;  /* 0x000000010202a824 */ /* 0x000fe200078e0a07 */
[----:B------:R-:W-:Y:S02]  /*01b0*/  @!P2 IADD3 R3, PT, PT, R3, 0x1, RZ ;  /* 0x000000010303a810 */ /* 0x000fe40007ffe0ff */
[----:B------:R-:W-:Y:S02]  /*01c0*/  ISETP.NE.AND P2, PT, R6, RZ, PT ;  /* 0x000000ff0600720c */ /* 0x000fe40003f45270 */
[----:B------:R-:W-:-:S13]  /*01d0*/  ISETP.GE.U32.AND P0, PT, R2, R7, PT ;  /* 0x000000070200720c */ /* 0x000fda0003f06070 */
[----:B------:R-:W-:-:S05]  /*01e0*/  @P0 VIADD R3, R3, 0x1 ;  /* 0x0000000103030836 */ /* 0x000fca0000000000 */
[----:B------:R-:W-:Y:S02]  /*01f0*/  @!P1 IADD3 R3, PT, PT, -R3, RZ, RZ ;  /* 0x000000ff03039210 */ /* 0x000fe40007ffe1ff */
[----:B------:R-:W-:-:S04]  /*0200*/  @!P2 LOP3.LUT R3, RZ, R6, RZ, 0x33, !PT ;  /* 0x00000006ff03a212 */ /* 0x000fc800078e33ff */
[----:B------:R-:W-:-:S04]  /*0210*/  I2FP.F32.S32 R3, R3 ;  /* 0x0000000300037245 */ /* 0x000fc80000201400 */
[----:B0-----:R-:W-:-:S13]  /*0220*/  FSETP.GT.AND P0, PT, R3, UR4, PT ;  /* 0x0000000403007c0b */ /* 0x001fda000bf04000 */
[----:B------:R-:W-:Y:S05]  /*0230*/  @!P0 EXIT ;  /* 0x000000000000894d */ /* 0x000fea0003800000 */
[----:B------:R-:W0:Y:S01]  /*0240*/  LDC.64 R2, c[0x0][0x380] ;  /* 0x0000e000ff027b82 */ /* 0x000e220000000a00 */
[----:B------:R-:W1:Y:S01]  /*0250*/  LDCU.64 UR4, c[0x0][0x358] ;  /* 0x00006b00ff0477ac */ /* 0x000e620008000a00 */
[----:B0-----:R-:W-:-:S05]  /*0260*/  IMAD.WIDE R2, R5, 0x8, R2 ;  /* 0x0000000805027825 */ /* 0x001fca00078e0202 */
[----:B-1----:R-:W-:Y:S01]  /*0270*/  STG.E.64 desc[UR4][R2.64], RZ ;  /* 0x000000ff02007986 */ /* 0x002fe2000c101b04 */
[----:B------:R-:W-:Y:S05]  /*0280*/  EXIT ;  /* 0x000000000000794d */ /* 0x000fea0003800000 */
.L_x_0:
[----:B------:R-:W-:-:S00]  /*0290*/  BRA `(.L_x_0) ;  /* 0xfffffffc00fc7947 */ /* 0x000fc0000383ffff */
[----:B------:R-:W-:-:S00]  /*02a0*/  NOP ;  /* 0x0000000000007918 */ /* 0x000fc00000000000 */
        /* <DEDUP_REMOVED lines=13> */
.L_x_1:


//--------------------- .nv.shared.reserved.0     --------------------------
	.section	.nv.shared.reserved.0,"aw",@nobits
	.weak		__nv_reservedSMEM_offset_0_alias
	.size		__nv_reservedSMEM_offset_0_alias, 0, 64
	.other		__nv_reservedSMEM_offset_0_alias,@"STO_CUDA_RESERVED_SHARED STV_DEFAULT"
__nv_reservedSMEM_offset_0_alias:
	.zero		0
	.zero		64


//--------------------- .nv.constant0._Z21filterFrequencyDomainP6float2if --------------------------
	.section	.nv.constant0._Z21filterFrequencyDomainP6float2if,"a",@progbits
	.sectionflags	@""
	.align	4
.nv.constant0._Z21filterFrequencyDomainP6float2if:
	.zero		912


//--------------------- SYMBOLS --------------------------

	.type		.nv.reservedSmem.offset0,@object
	.size		.nv.reservedSmem.offset0,0x4
